	.headerflags	@"EF_CUDA_TEXMODE_UNIFIED EF_CUDA_64BIT_ADDRESS EF_CUDA_ACCELERATORS EF_CUDA_SM90 EF_CUDA_VIRTUAL_SM(EF_CUDA_SM90)"
	.elftype	@"ET_EXEC"


//--------------------- .nv.info                  --------------------------
	.section	.nv.info,"",@"SHT_CUDA_INFO"
	.align	4


	//----- nvinfo : EIATTR_REGCOUNT
	.align		4
        /*0000*/ 	.byte	0x04, 0x2f
        /*0002*/ 	.short	(.L_1 - .L_0)
	.align		4
.L_0:
        /*0004*/ 	.word	index@(triton_mm)
        /*0008*/ 	.word	0x00000036


	//----- nvinfo : EIATTR_MIN_STACK_SIZE
	.align		4
.L_1:
        /*000c*/ 	.byte	0x04, 0x12
        /*000e*/ 	.short	(.L_3 - .L_2)
	.align		4
.L_2:
        /*0010*/ 	.word	index@(triton_mm)
        /*0014*/ 	.word	0x00000000


	//----- nvinfo : EIATTR_FRAME_SIZE
	.align		4
.L_3:
        /*0018*/ 	.byte	0x04, 0x11
        /*001a*/ 	.short	(.L_5 - .L_4)
	.align		4
.L_4:
        /*001c*/ 	.word	index@(triton_mm)
        /*0020*/ 	.word	0x00000000


	//----- nvinfo : EIATTR_MIN_STACK_SIZE
	.align		4
.L_5:
        /*0024*/ 	.byte	0x04, 0x12
        /*0026*/ 	.short	(.L_7 - .L_6)
	.align		4
.L_6:
        /*0028*/ 	.word	index@(triton_mm)
        /*002c*/ 	.word	0x00000000
.L_7:


//--------------------- .nv.info.triton_mm        --------------------------
	.section	.nv.info.triton_mm,"",@"SHT_CUDA_INFO"
	.sectionflags	@""
	.align	4


	//----- nvinfo : EIATTR_CUDA_API_VERSION
	.align		4
        /*0000*/ 	.byte	0x04, 0x37
        /*0002*/ 	.short	(.L_9 - .L_8)
.L_8:
        /*0004*/ 	.word	0x0000007c


	//----- nvinfo : EIATTR_KPARAM_INFO
	.align		4
.L_9:
        /*0008*/ 	.byte	0x04, 0x17
        /*000a*/ 	.short	(.L_11 - .L_10)
.L_10:
        /*000c*/ 	.word	0x00000000
        /*0010*/ 	.short	0x0003
        /*0012*/ 	.short	0x0018
        /*0014*/ 	.byte	0x00, 0xf0, 0x11, 0x00


	//----- nvinfo : EIATTR_KPARAM_INFO
	.align		4
.L_11:
        /*0018*/ 	.byte	0x04, 0x17
        /*001a*/ 	.short	(.L_13 - .L_12)
.L_12:
        /*001c*/ 	.word	0x00000000
        /*0020*/ 	.short	0x0002
        /*0022*/ 	.short	0x0010
        /*0024*/ 	.byte	0x00, 0xf0, 0x21, 0x00


	//----- nvinfo : EIATTR_KPARAM_INFO
	.align		4
.L_13:
        /*0028*/ 	.byte	0x04, 0x17
        /*002a*/ 	.short	(.L_15 - .L_14)
.L_14:
        /*002c*/ 	.word	0x00000000
        /*0030*/ 	.short	0x0001
        /*0032*/ 	.short	0x0008
        /*0034*/ 	.byte	0x00, 0xf0, 0x21, 0x00


	//----- nvinfo : EIATTR_KPARAM_INFO
	.align		4
.L_15:
        /*0038*/ 	.byte	0x04, 0x17
        /*003a*/ 	.short	(.L_17 - .L_16)
.L_16:
        /*003c*/ 	.word	0x00000000
        /*0040*/ 	.short	0x0000
        /*0042*/ 	.short	0x0000
        /*0044*/ 	.byte	0x00, 0xf0, 0x21, 0x00


	//----- nvinfo : EIATTR_SPARSE_MMA_MASK
	.align		4
.L_17:
        /*0048*/ 	.byte	0x03, 0x50
        /*004a*/ 	.short	0x0000


	//----- nvinfo : EIATTR_MAXREG_COUNT
	.align		4
        /*004c*/ 	.byte	0x03, 0x1b
        /*004e*/ 	.short	0x00ff


	//----- nvinfo : EIATTR_EXIT_INSTR_OFFSETS
	.align		4
        /*0050*/ 	.byte	0x04, 0x1c
        /*0052*/ 	.short	(.L_19 - .L_18)


	//   ....[0]....
.L_18:
        /*0054*/ 	.word	0x00000040


	//   ....[1]....
        /*0058*/ 	.word	0x000015b0


	//   ....[2]....
        /*005c*/ 	.word	0x00001600


	//----- nvinfo : EIATTR_MAX_THREADS
	.align		4
.L_19:
        /*0060*/ 	.byte	0x04, 0x05
        /*0062*/ 	.short	(.L_21 - .L_20)
.L_20:
        /*0064*/ 	.word	0x00000040
        /*0068*/ 	.word	0x00000001
        /*006c*/ 	.word	0x00000001


	//----- nvinfo : EIATTR_CBANK_PARAM_SIZE
	.align		4
.L_21:
        /*0070*/ 	.byte	0x03, 0x19
        /*0072*/ 	.short	0x001c


	//----- nvinfo : EIATTR_PARAM_CBANK
	.align		4
        /*0074*/ 	.byte	0x04, 0x0a
        /*0076*/ 	.short	(.L_23 - .L_22)
	.align		4
.L_22:
        /*0078*/ 	.word	index@(.nv.constant0.triton_mm)
        /*007c*/ 	.short	0x0210
        /*007e*/ 	.short	0x001c


	//----- nvinfo : EIATTR_SW_WAR
	.align		4
.L_23:
        /*0080*/ 	.byte	0x04, 0x36
        /*0082*/ 	.short	(.L_25 - .L_24)
.L_24:
        /*0084*/ 	.word	0x00000008
.L_25:


//--------------------- .nv.callgraph             --------------------------
	.section	.nv.callgraph,"",@"SHT_CUDA_CALLGRAPH"
	.align	4
	.sectionentsize	8
	.align		4
        /*0000*/ 	.word	0x00000000
	.align		4
        /*0004*/ 	.word	0xffffffff
	.align		4
        /*0008*/ 	.word	0x00000000
	.align		4
        /*000c*/ 	.word	0xfffffffe
	.align		4
        /*0010*/ 	.word	0x00000000
	.align		4
        /*0014*/ 	.word	0xfffffffd
	.align		4
        /*0018*/ 	.word	0x00000000
	.align		4
        /*001c*/ 	.word	0xfffffffc


//--------------------- .text.triton_mm           --------------------------
	.section	.text.triton_mm,"ax",@progbits
	.sectionflags	@"SHF_BARRIERS=1"
	.align	128
        .global         triton_mm
        .type           triton_mm,@function
        .size           triton_mm,(.L_x_2 - triton_mm)
        .other          triton_mm,@"STO_CUDA_ENTRY STV_DEFAULT"
triton_mm:
.text.triton_mm:
[----:B------:R-:W0:Y:S02]  /*0000*/  LDC R1, c[0x0][0x28] ;  /* 0x00000a00ff017b82 */ /* 0x000e240000000800 */
[----:B------:R-:W1:Y:S02]  /*0010*/  LDC R13, c[0x0][0x228] ;  /* 0x00008a00ff0d7b82 */ /* 0x000e640000000800 */
[----:B-1----:R-:W-:-:S05]  /*0020*/  IMAD R0, R13, 0x3000, RZ ;  /* 0x000030000d007824 */ /* 0x002fca00078e02ff */
[----:B------:R-:W-:-:S13]  /*0030*/  ISETP.NE.AND P0, PT, R0, RZ, PT ;  /* 0x000000ff0000720c */ /* 0x000fda0003f05270 */
[----:B------:R-:W-:Y:S05]  /*0040*/  @!P0 EXIT ;  /* 0x000000000000894d */ /* 0x000fea0003800000 */
[----:B------:R-:W1:Y:S01]  /*0050*/  S2R R11, SR_CTAID.X ;  /* 0x00000000000b7919 */ /* 0x000e620000002500 */
[----:B------:R-:W-:Y:S01]  /*0060*/  VIADD R0, R13, 0x1f ;  /* 0x0000001f0d007836 */ /* 0x000fe20000000000 */
[----:B------:R-:W2:Y:S01]  /*0070*/  S2UR UR5, SR_CgaCtaId ;  /* 0x00000000000579c3 */ /* 0x000ea20000008800 */
[----:B------:R-:W-:Y:S01]  /*0080*/  UMOV UR4, 0x400 ;  /* 0x0000040000047882 */ /* 0x000fe20000000000 */
[----:B------:R-:W-:Y:S02]  /*0090*/  CS2R R32, SRZ ;  /* 0x0000000000207805 */ /* 0x000fe4000001ff00 */
[----:B------:R-:W-:Y:S02]  /*00a0*/  CS2R R34, SRZ ;  /* 0x0000000000227805 */ /* 0x000fe4000001ff00 */
[----:B------:R-:W-:Y:S01]  /*00b0*/  SHF.R.S32.HI R3, RZ, 0x1f, R0 ;  /* 0x0000001fff037819 */ /* 0x000fe20000011400 */
[----:B------:R-:W-:-:S03]  /*00c0*/  ULDC.64 UR6, c[0x0][0x208] ;  /* 0x0000820000067ab9 */ /* 0x000fc60000000a00 */
[----:B------:R-:W-:Y:S01]  /*00d0*/  LEA.HI R3, R3, R0, RZ, 0x5 ;  /* 0x0000000003037211 */ /* 0x000fe200078f28ff */
[----:B--2---:R-:W-:-:S04]  /*00e0*/  UPRMT UR4, UR5, 0x654, UR4 ;  /* 0x0000065405047896 */ /* 0x004fc80008000004 */
[----:B------:R-:W-:Y:S01]  /*00f0*/  UIADD3 UR5, UR4, 0x400, URZ ;  /* 0x0000040004057890 */ /* 0x000fe2000fffe03f */
[C---:B-1----:R-:W-:Y:S01]  /*0100*/  IMAD.HI R2, R11.reuse, 0x2aaaaaab, RZ ;  /* 0x2aaaaaab0b027827 */ /* 0x042fe200078e02ff */
[----:B------:R-:W-:Y:S02]  /*0110*/  IABS R9, R11 ;  /* 0x0000000b00097213 */ /* 0x000fe40000000000 */
[----:B------:R-:W-:Y:S02]  /*0120*/  ISETP.GE.AND P1, PT, R11, RZ, PT ;  /* 0x000000ff0b00720c */ /* 0x000fe40003f26270 */
[----:B------:R-:W-:-:S04]  /*0130*/  SHF.R.U32.HI R5, RZ, 0x1f, R2 ;  /* 0x0000001fff057819 */ /* 0x000fc80000011602 */
[----:B------:R-:W-:-:S05]  /*0140*/  LEA.HI.SX32 R4, R2, R5, 0x17 ;  /* 0x0000000502047211 */ /* 0x000fca00078fbaff */
[C---:B------:R-:W-:Y:S02]  /*0150*/  IMAD.SHL.U32 R8, R4.reuse, 0x8, RZ ;  /* 0x0000000804087824 */ /* 0x040fe400078e00ff */
[----:B------:R-:W-:-:S03]  /*0160*/  IMAD R11, R4, -0xc00, R11 ;  /* 0xfffff400040b7824 */ /* 0x000fc600078e020b */
[----:B------:R-:W-:Y:S02]  /*0170*/  LEA.HI.SX32 R0, R3, -R8, 0x1b ;  /* 0x8000000803007211 */ /* 0x000fe400078fdaff */
[----:B------:R-:W-:Y:S02]  /*0180*/  IABS R4, R11 ;  /* 0x0000000b00047213 */ /* 0x000fe40000000000 */
[----:B------:R-:W-:-:S04]  /*0190*/  VIMNMX R0, R0, 0x8, PT ;  /* 0x0000000800007848 */ /* 0x000fc80003fe0100 */
[-C--:B------:R-:W-:Y:S02]  /*01a0*/  IABS R6, R0.reuse ;  /* 0x0000000000067213 */ /* 0x080fe40000000000 */
[-C--:B------:R-:W-:Y:S02]  /*01b0*/  IABS R10, R0.reuse ;  /* 0x00000000000a7213 */ /* 0x080fe40000000000 */
[----:B------:R-:W1:Y:S03]  /*01c0*/  I2F.RP R5, R6 ;  /* 0x0000000600057306 */ /* 0x000e660000209400 */
[----:B------:R-:W-:Y:S01]  /*01d0*/  IMAD.MOV R15, RZ, RZ, -R10 ;  /* 0x000000ffff0f7224 */ /* 0x000fe200078e0a0a */
[----:B------:R-:W-:-:S04]  /*01e0*/  LOP3.LUT R10, RZ, R0, RZ, 0x33, !PT ;  /* 0x00000000ff0a7212 */ /* 0x000fc800078e33ff */
[----:B-1----:R-:W1:Y:S02]  /*01f0*/  MUFU.RCP R5, R5 ;  /* 0x0000000500057308 */ /* 0x002e640000001000 */
[----:B-1----:R-:W-:-:S06]  /*0200*/  VIADD R2, R5, 0xffffffe ;  /* 0x0ffffffe05027836 */ /* 0x002fcc0000000000 */
[----:B------:R1:W2:Y:S02]  /*0210*/  F2I.FTZ.U32.TRUNC.NTZ R3, R2 ;  /* 0x0000000200037305 */ /* 0x0002a4000021f000 */
[----:B-1----:R-:W-:Y:S02]  /*0220*/  IMAD.MOV.U32 R2, RZ, RZ, RZ ;  /* 0x000000ffff027224 */ /* 0x002fe400078e00ff */
[----:B--2---:R-:W-:-:S04]  /*0230*/  IMAD.MOV R7, RZ, RZ, -R3 ;  /* 0x000000ffff077224 */ /* 0x004fc800078e0a03 */
[----:B------:R-:W-:-:S04]  /*0240*/  IMAD R7, R7, R6, RZ ;  /* 0x0000000607077224 */ /* 0x000fc800078e02ff */
[----:B------:R-:W-:Y:S01]  /*0250*/  IMAD.HI.U32 R3, R3, R7, R2 ;  /* 0x0000000703037227 */ /* 0x000fe200078e0002 */
[----:B------:R-:W-:-:S04]  /*0260*/  IABS R7, R13 ;  /* 0x0000000d00077213 */ /* 0x000fc80000000000 */
[----:B------:R-:W1:Y:S01]  /*0270*/  I2F.RP R12, R7 ;  /* 0x00000007000c7306 */ /* 0x000e620000209400 */
[----:B------:R-:W-:-:S04]  /*0280*/  IMAD.HI.U32 R2, R3, R9, RZ ;  /* 0x0000000903027227 */ /* 0x000fc800078e00ff */
[----:B------:R-:W-:Y:S02]  /*0290*/  IMAD R9, R2, R15, R9 ;  /* 0x0000000f02097224 */ /* 0x000fe400078e0209 */
[----:B------:R-:W2:Y:S03]  /*02a0*/  S2R R2, SR_TID.X ;  /* 0x0000000000027919 */ /* 0x000ea60000002100 */
[----:B------:R-:W-:Y:S01]  /*02b0*/  ISETP.GT.U32.AND P0, PT, R6, R9, PT ;  /* 0x000000090600720c */ /* 0x000fe20003f04070 */
[----:B-1----:R-:W1:-:S12]  /*02c0*/  MUFU.RCP R12, R12 ;  /* 0x0000000c000c7308 */ /* 0x002e580000001000 */
[----:B------:R-:W-:-:S05]  /*02d0*/  @!P0 IMAD.IADD R9, R9, 0x1, -R6 ;  /* 0x0000000109098824 */ /* 0x000fca00078e0a06 */
[----:B------:R-:W-:Y:S01]  /*02e0*/  ISETP.GT.U32.AND P0, PT, R6, R9, PT ;  /* 0x000000090600720c */ /* 0x000fe20003f04070 */
[----:B-1----:R-:W-:-:S06]  /*02f0*/  VIADD R5, R12, 0xffffffe ;  /* 0x0ffffffe0c057836 */ /* 0x002fcc0000000000 */
[----:B------:R-:W1:Y:S01]  /*0300*/  F2I.FTZ.U32.TRUNC.NTZ R5, R5 ;  /* 0x0000000500057305 */ /* 0x000e62000021f000 */
[----:B--2---:R-:W-:-:S05]  /*0310*/  SHF.R.U32.HI R46, RZ, 0x1, R2 ;  /* 0x00000001ff2e7819 */ /* 0x004fca0000011602 */
[----:B------:R-:W-:Y:S01]  /*0320*/  @!P0 IMAD.IADD R9, R9, 0x1, -R6 ;  /* 0x0000000109098824 */ /* 0x000fe200078e0a06 */
[----:B------:R-:W-:Y:S02]  /*0330*/  ISETP.NE.AND P0, PT, R0, RZ, PT ;  /* 0x000000ff0000720c */ /* 0x000fe40003f05270 */
[----:B------:R-:W-:Y:S01]  /*0340*/  SGXT.U32 R46, R46, 0x5 ;  /* 0x000000052e2e781a */ /* 0x000fe20000000000 */
[----:B------:R-:W-:Y:S01]  /*0350*/  @!P1 IMAD.MOV R9, RZ, RZ, -R9 ;  /* 0x000000ffff099224 */ /* 0x000fe200078e0a09 */
[----:B------:R-:W-:-:S04]  /*0360*/  LOP3.LUT R0, R11, R0, RZ, 0x3c, !PT ;  /* 0x000000000b007212 */ /* 0x000fc800078e3cff */
[----:B------:R-:W-:Y:S01]  /*0370*/  SEL R9, R10, R9, !P0 ;  /* 0x000000090a097207 */ /* 0x000fe20004000000 */
[----:B-1----:R-:W-:Y:S01]  /*0380*/  IMAD.MOV R12, RZ, RZ, -R5 ;  /* 0x000000ffff0c7224 */ /* 0x002fe200078e0a05 */
[----:B------:R-:W-:-:S03]  /*0390*/  ISETP.GE.AND P3, PT, R0, RZ, PT ;  /* 0x000000ff0000720c */ /* 0x000fc60003f66270 */
[----:B------:R-:W-:Y:S02]  /*03a0*/  IMAD.IADD R9, R8, 0x1, R9 ;  /* 0x0000000108097824 */ /* 0x000fe400078e0209 */
[----:B------:R-:W-:-:S04]  /*03b0*/  IMAD.HI.U32 R8, R3, R4, RZ ;  /* 0x0000000403087227 */ /* 0x000fc800078e00ff */
[----:B------:R-:W-:Y:S02]  /*03c0*/  IMAD.SHL.U32 R3, R9, 0x20, RZ ;  /* 0x0000002009037824 */ /* 0x000fe400078e00ff */
[----:B------:R-:W-:Y:S02]  /*03d0*/  IMAD R9, R8, R15, R4 ;  /* 0x0000000f08097224 */ /* 0x000fe400078e0204 */
[----:B------:R-:W-:Y:S01]  /*03e0*/  IMAD R15, R12, R7, RZ ;  /* 0x000000070c0f7224 */ /* 0x000fe200078e02ff */
[----:B------:R-:W-:Y:S01]  /*03f0*/  LOP3.LUT R14, R3, R46, RZ, 0xfc, !PT ;  /* 0x0000002e030e7212 */ /* 0x000fe200078efcff */
[----:B------:R-:W-:Y:S01]  /*0400*/  IMAD.MOV.U32 R4, RZ, RZ, RZ ;  /* 0x000000ffff047224 */ /* 0x000fe200078e00ff */
[----:B------:R-:W-:Y:S02]  /*0410*/  ISETP.GT.U32.AND P2, PT, R6, R9, PT ;  /* 0x000000090600720c */ /* 0x000fe40003f44070 */
[----:B------:R-:W-:Y:S01]  /*0420*/  IABS R12, R14 ;  /* 0x0000000e000c7213 */ /* 0x000fe20000000000 */
[----:B------:R-:W-:-:S04]  /*0430*/  IMAD.HI.U32 R4, R5, R15, R4 ;  /* 0x0000000f05047227 */ /* 0x000fc800078e0004 */
[----:B------:R-:W-:-:S04]  /*0440*/  IMAD.MOV.U32 R5, RZ, RZ, R12 ;  /* 0x000000ffff057224 */ /* 0x000fc800078e000c */
[----:B------:R-:W-:-:S04]  /*0450*/  IMAD.HI.U32 R4, R4, R5, RZ ;  /* 0x0000000504047227 */ /* 0x000fc800078e00ff */
[----:B------:R-:W-:Y:S02]  /*0460*/  @!P2 IMAD.IADD R9, R9, 0x1, -R6 ;  /* 0x000000010909a824 */ /* 0x000fe400078e0a06 */
[----:B------:R-:W-:Y:S02]  /*0470*/  IMAD.MOV R4, RZ, RZ, -R4 ;  /* 0x000000ffff047224 */ /* 0x000fe400078e0a04 */
[----:B------:R-:W-:Y:S01]  /*0480*/  @!P2 VIADD R8, R8, 0x1 ;  /* 0x000000010808a836 */ /* 0x000fe20000000000 */
[----:B------:R-:W-:Y:S01]  /*0490*/  ISETP.GE.U32.AND P1, PT, R9, R6, PT ;  /* 0x000000060900720c */ /* 0x000fe20003f26070 */
[C---:B------:R-:W-:Y:S01]  /*04a0*/  IMAD R4, R7.reuse, R4, R5 ;  /* 0x0000000407047224 */ /* 0x040fe200078e0205 */
[----:B------:R-:W-:Y:S01]  /*04b0*/  ISETP.GE.AND P2, PT, R14, RZ, PT ;  /* 0x000000ff0e00720c */ /* 0x000fe20003f46270 */
[C---:B------:R-:W-:Y:S02]  /*04c0*/  IMAD.SHL.U32 R5, R2.reuse, 0x8, RZ ;  /* 0x0000000802057824 */ /* 0x040fe400078e00ff */
[----:B------:R-:W-:Y:S01]  /*04d0*/  IMAD.SHL.U32 R14, R2, 0x10, RZ ;  /* 0x00000010020e7824 */ /* 0x000fe200078e00ff */
[----:B------:R-:W-:-:S07]  /*04e0*/  ISETP.GT.U32.AND P4, PT, R7, R4, PT ;  /* 0x000000040700720c */ /* 0x000fce0003f84070 */
[----:B------:R-:W-:-:S04]  /*04f0*/  @P1 VIADD R8, R8, 0x1 ;  /* 0x0000000108081836 */ /* 0x000fc80000000000 */
[----:B------:R-:W-:Y:S02]  /*0500*/  @!P3 IMAD.MOV R8, RZ, RZ, -R8 ;  /* 0x000000ffff08b224 */ /* 0x000fe400078e0a08 */
[----:B------:R-:W-:-:S03]  /*0510*/  @!P4 IMAD.IADD R4, R4, 0x1, -R7 ;  /* 0x000000010404c824 */ /* 0x000fc600078e0a07 */
[----:B------:R-:W-:Y:S02]  /*0520*/  SEL R0, R10, R8, !P0 ;  /* 0x000000080a007207 */ /* 0x000fe40004000000 */
[----:B------:R-:W-:Y:S01]  /*0530*/  ISETP.GT.U32.AND P1, PT, R7, R4, PT ;  /* 0x000000040700720c */ /* 0x000fe20003f24070 */
[----:B------:R-:W1:Y:S01]  /*0540*/  LDC.64 R8, c[0x0][0x210] ;  /* 0x00008400ff087b82 */ /* 0x000e620000000a00 */
[----:B------:R-:W-:Y:S01]  /*0550*/  ISETP.NE.AND P0, PT, R13, RZ, PT ;  /* 0x000000ff0d00720c */ /* 0x000fe20003f05270 */
[----:B------:R-:W-:-:S05]  /*0560*/  IMAD.SHL.U32 R0, R0, 0x20, RZ ;  /* 0x0000002000007824 */ /* 0x000fca00078e00ff */
[----:B------:R-:W-:-:S05]  /*0570*/  LOP3.LUT R10, R0, R46, RZ, 0xfc, !PT ;  /* 0x0000002e000a7212 */ /* 0x000fca00078efcff */
[----:B------:R-:W-:-:S04]  /*0580*/  IMAD.HI R6, R10, 0x2aaaaaab, RZ ;  /* 0x2aaaaaab0a067827 */ /* 0x000fc800078e02ff */
[----:B------:R-:W-:Y:S01]  /*0590*/  @!P1 IMAD.IADD R4, R4, 0x1, -R7 ;  /* 0x0000000104049824 */ /* 0x000fe200078e0a07 */
[----:B------:R-:W-:-:S03]  /*05a0*/  SHF.R.U32.HI R7, RZ, 0x1f, R6 ;  /* 0x0000001fff077819 */ /* 0x000fc60000011606 */
[----:B------:R-:W-:Y:S01]  /*05b0*/  @!P2 IMAD.MOV R4, RZ, RZ, -R4 ;  /* 0x000000ffff04a224 */ /* 0x000fe200078e0a04 */
[----:B------:R-:W-:Y:S02]  /*05c0*/  LEA.HI R7, R6, R7, RZ, 0x15 ;  /* 0x0000000706077211 */ /* 0x000fe400078fa8ff */
[----:B------:R-:W-:Y:S02]  /*05d0*/  @!P0 LOP3.LUT R4, RZ, R13, RZ, 0x33, !PT ;  /* 0x0000000dff048212 */ /* 0x000fe400078e33ff */
[----:B------:R-:W-:Y:S01]  /*05e0*/  LOP3.LUT R6, R5, 0x8, RZ, 0xc0, !PT ;  /* 0x0000000805067812 */ /* 0x000fe200078ec0ff */
[----:B------:R-:W-:Y:S01]  /*05f0*/  IMAD R7, R7, -0x3000, R10 ;  /* 0xffffd00007077824 */ /* 0x000fe200078e020a */
[----:B------:R-:W-:Y:S02]  /*0600*/  LOP3.LUT R13, R5, 0x8, R2, 0x48, !PT ;  /* 0x00000008050d7812 */ /* 0x000fe400078e4802 */
[----:B------:R-:W-:Y:S01]  /*0610*/  SHF.R.U32.HI R10, RZ, 0x2, R2 ;  /* 0x00000002ff0a7819 */ /* 0x000fe20000011602 */
[----:B------:R-:W-:-:S02]  /*0620*/  IMAD R11, R4, 0xc00, R6 ;  /* 0x00000c00040b7824 */ /* 0x000fc400078e0206 */
[----:B------:R-:W2:Y:S01]  /*0630*/  LDC.64 R4, c[0x0][0x218] ;  /* 0x00008600ff047b82 */ /* 0x000ea20000000a00 */
[----:B------:R-:W-:Y:S01]  /*0640*/  IMAD R46, R46, 0x10, R13 ;  /* 0x000000102e2e7824 */ /* 0x000fe200078e020d */
[----:B------:R-:W-:Y:S01]  /*0650*/  SGXT.U32 R10, R10, 0x1 ;  /* 0x000000010a0a781a */ /* 0x000fe20000000000 */
[----:B------:R-:W-:Y:S02]  /*0660*/  IMAD R13, R7, 0xc00, R6 ;  /* 0x00000c00070d7824 */ /* 0x000fe400078e0206 */
[----:B-1----:R-:W-:Y:S01]  /*0670*/  IMAD.WIDE R6, R11, 0x2, R8 ;  /* 0x000000020b067825 */ /* 0x002fe200078e0208 */
[--C-:B------:R-:W-:Y:S02]  /*0680*/  SHF.R.U32.HI R8, RZ, 0x3, R2.reuse ;  /* 0x00000003ff087819 */ /* 0x100fe40000011602 */
[----:B------:R-:W-:Y:S01]  /*0690*/  SHF.R.U32.HI R9, RZ, 0x4, R2 ;  /* 0x00000004ff097819 */ /* 0x000fe20000011602 */
[----:B------:R-:W-:Y:S01]  /*06a0*/  IMAD.MOV.U32 R50, RZ, RZ, R6 ;  /* 0x000000ffff327224 */ /* 0x000fe200078e0006 */
[----:B------:R-:W-:Y:S01]  /*06b0*/  SGXT.U32 R8, R8, 0x1 ;  /* 0x000000010808781a */ /* 0x000fe20000000000 */
[----:B------:R-:W-:Y:S01]  /*06c0*/  IMAD.MOV.U32 R51, RZ, RZ, R7 ;  /* 0x000000ffff337224 */ /* 0x000fe200078e0007 */
[----:B------:R-:W-:-:S02]  /*06d0*/  SHF.R.U32.HI R11, RZ, 0x4, R2 ;  /* 0x00000004ff0b7819 */ /* 0x000fc40000011602 */
[----:B------:R-:W-:Y:S02]  /*06e0*/  CS2R R6, SRZ ;  /* 0x0000000000067805 */ /* 0x000fe4000001ff00 */
[----:B------:R-:W-:Y:S02]  /*06f0*/  SGXT.U32 R9, R9, 0x1 ;  /* 0x000000010909781a */ /* 0x000fe40000000000 */
[-C--:B------:R-:W-:Y:S02]  /*0700*/  LOP3.LUT R12, R8, R10.reuse, RZ, 0x3c, !PT ;  /* 0x0000000a080c7212 */ /* 0x080fe400078e3cff */
[----:B------:R-:W-:Y:S02]  /*0710*/  LOP3.LUT R11, R8, 0x2, R11, 0xf8, !PT ;  /* 0x00000002080b7812 */ /* 0x000fe400078ef80b */
[C---:B------:R-:W-:Y:S01]  /*0720*/  LOP3.LUT R10, R9.reuse, R10, RZ, 0x3c, !PT ;  /* 0x0000000a090a7212 */ /* 0x040fe200078e3cff */
[----:B------:R-:W-:Y:S01]  /*0730*/  IMAD.SHL.U32 R9, R9, 0x80, RZ ;  /* 0x0000008009097824 */ /* 0x000fe200078e00ff */
[----:B------:R-:W-:Y:S01]  /*0740*/  SHF.R.U32.HI R2, RZ, 0x2, R2 ;  /* 0x00000002ff027819 */ /* 0x000fe20000011602 */
[----:B------:R-:W-:Y:S01]  /*0750*/  IMAD.SHL.U32 R11, R11, 0x80, RZ ;  /* 0x000000800b0b7824 */ /* 0x000fe200078e00ff */
[----:B------:R-:W-:Y:S01]  /*0760*/  LOP3.LUT R8, R14, 0x70, RZ, 0xe2, !PT ;  /* 0x000000700e087812 */ /* 0x000fe200078ee2ff */
[----:B------:R-:W-:Y:S01]  /*0770*/  IMAD.SHL.U32 R10, R10, 0x8, RZ ;  /* 0x000000080a0a7824 */ /* 0x000fe200078e00ff */
[----:B------:R-:W-:Y:S01]  /*0780*/  SGXT.U32 R2, R2, 0x4 ;  /* 0x000000040202781a */ /* 0x000fe20000000000 */
[----:B------:R-:W-:Y:S01]  /*0790*/  IMAD.SHL.U32 R12, R12, 0x8, RZ ;  /* 0x000000080c0c7824 */ /* 0x000fe200078e00ff */
[----:B------:R-:W-:Y:S01]  /*07a0*/  CS2R R14, SRZ ;  /* 0x00000000000e7805 */ /* 0x000fe2000001ff00 */
[----:B--2---:R-:W-:Y:S01]  /*07b0*/  IMAD.WIDE R4, R13, 0x2, R4 ;  /* 0x000000020d047825 */ /* 0x004fe200078e0204 */
[----:B------:R-:W-:-:S02]  /*07c0*/  LOP3.LUT R45, R8, R11, R10, 0xfe, !PT ;  /* 0x0000000b082d7212 */ /* 0x000fc400078efe0a */
[----:B------:R-:W-:Y:S02]  /*07d0*/  CS2R R10, SRZ ;  /* 0x00000000000a7805 */ /* 0x000fe4000001ff00 */
[----:B------:R-:W-:Y:S01]  /*07e0*/  LOP3.LUT R44, R8, R12, R9, 0xfe, !PT ;  /* 0x0000000c082c7212 */ /* 0x000fe200078efe09 */
[----:B------:R-:W-:Y:S01]  /*07f0*/  IMAD.MOV.U32 R48, RZ, RZ, R4 ;  /* 0x000000ffff307224 */ /* 0x000fe200078e0004 */
[----:B------:R-:W-:Y:S01]  /*0800*/  LOP3.LUT R2, R3, R2, RZ, 0xfc, !PT ;  /* 0x0000000203027212 */ /* 0x000fe200078efcff */
[----:B------:R-:W-:Y:S01]  /*0810*/  IMAD.MOV.U32 R49, RZ, RZ, R5 ;  /* 0x000000ffff317224 */ /* 0x000fe200078e0005 */
[----:B------:R-:W-:Y:S01]  /*0820*/  CS2R R4, SRZ ;  /* 0x0000000000047805 */ /* 0x000fe2000001ff00 */
[----:B------:R-:W-:Y:S01]  /*0830*/  IMAD.MOV.U32 R3, RZ, RZ, -0x10 ;  /* 0xfffffff0ff037424 */ /* 0x000fe200078e00ff */
[----:B------:R-:W-:Y:S02]  /*0840*/  CS2R R8, SRZ ;  /* 0x0000000000087805 */ /* 0x000fe4000001ff00 */
[----:B------:R-:W-:-:S02]  /*0850*/  CS2R R12, SRZ ;  /* 0x00000000000c7805 */ /* 0x000fc4000001ff00 */
[----:B------:R-:W-:Y:S02]  /*0860*/  LEA R46, R46, UR4, 0x1 ;  /* 0x000000042e2e7c11 */ /* 0x000fe4000f8e08ff */
[----:B------:R-:W-:Y:S02]  /*0870*/  LEA R44, R44, UR5, 0x1 ;  /* 0x000000052c2c7c11 */ /* 0x000fe4000f8e08ff */
[----:B------:R-:W-:-:S07]  /*0880*/  LEA R45, R45, UR4, 0x1 ;  /* 0x000000042d2d7c11 */ /* 0x000fce000f8e08ff */
.L_x_0:
[----:B------:R-:W2:Y:S01]  /*0890*/  LDG.E.128 R36, desc[UR6][R50.64] ;  /* 0x0000000632247981 */ /* 0x000ea2000c1e1d00 */
[----:B------:R-:W-:Y:S06]  /*08a0*/  BAR.SYNC.DEFER_BLOCKING 0x0 ;  /* 0x0000000000007b1d */ /* 0x000fec0000010000 */
[----:B------:R-:W3:Y:S04]  /*08b0*/  LDG.E.128 R16, desc[UR6][R48.64] ;  /* 0x0000000630107981 */ /* 0x000ee8000c1e1d00 */
[----:B--2---:R-:W-:Y:S04]  /*08c0*/  STS.128 [R46], R36 ;  /* 0x000000242e007388 */ /* 0x004fe80000000c00 */
[----:B---3--:R-:W-:Y:S01]  /*08d0*/  STS.128 [R46+0x400], R16 ;  /* 0x000400102e007388 */ /* 0x008fe20000000c00 */
[----:B------:R-:W-:Y:S06]  /*08e0*/  BAR.SYNC.DEFER_BLOCKING 0x0 ;  /* 0x0000000000007b1d */ /* 0x000fec0000010000 */
[----:B------:R-:W2:Y:S04]  /*08f0*/  LDG.E.128 R28, desc[UR6][R50.64+0x20] ;  /* 0x00002006321c7981 */ /* 0x000ea8000c1e1d00 */
[----:B------:R-:W-:Y:S04]  /*0900*/  LDSM.16.M88.4 R16, [R45] ;  /* 0x000000002d10783b */ /* 0x000fe80000000200 */
[----:B------:R-:W1:Y:S04]  /*0910*/  LDSM.16.M88.4 R24, [R44] ;  /* 0x000000002c18783b */ /* 0x000e680000000200 */
[----:B------:R-:W3:Y:S01]  /*0920*/  LDSM.16.M88.4 R20, [R44+0x200] ;  /* 0x000200002c14783b */ /* 0x000ee20000000200 */
[----:B------:R-:W-:Y:S06]  /*0930*/  BAR.SYNC.DEFER_BLOCKING 0x0 ;  /* 0x0000000000007b1d */ /* 0x000fec0000010000 */
[----:B------:R-:W4:Y:S01]  /*0940*/  LDG.E.128 R40, desc[UR6][R48.64+0x20] ;  /* 0x0000200630287981 */ /* 0x000f22000c1e1d00 */
[----:B-1----:R-:W-:Y:S06]  /*0950*/  HMMA.16816.F32.BF16 R32, R16, R24, R32 ;  /* 0x000000181020723c */ /* 0x002fec0000041820 */
[----:B------:R-:W-:Y:S06]  /*0960*/  HMMA.16816.F32.BF16 R4, R16, R26, R4 ;  /* 0x0000001a1004723c */ /* 0x000fec0000041804 */
[----:B---3--:R-:W-:Y:S06]  /*0970*/  HMMA.16816.F32.BF16 R8, R16, R20, R8 ;  /* 0x000000141008723c */ /* 0x008fec0000041808 */
[----:B------:R-:W-:Y:S01]  /*0980*/  HMMA.16816.F32.BF16 R12, R16, R22, R12 ;  /* 0x00000016100c723c */ /* 0x000fe2000004180c */
[----:B--2---:R-:W-:Y:S04]  /*0990*/  STS.128 [R46], R28 ;  /* 0x0000001c2e007388 */ /* 0x004fe80000000c00 */
[----:B----4-:R1:W-:Y:S01]  /*09a0*/  STS.128 [R46+0x400], R40 ;  /* 0x000400282e007388 */ /* 0x0103e20000000c00 */
[----:B------:R-:W-:Y:S06]  /*09b0*/  BAR.SYNC.DEFER_BLOCKING 0x0 ;  /* 0x0000000000007b1d */ /* 0x000fec0000010000 */
[----:B------:R-:W2:Y:S04]  /*09c0*/  LDG.E.128 R36, desc[UR6][R50.64+0x40] ;  /* 0x0000400632247981 */ /* 0x000ea8000c1e1d00 */
[----:B------:R-:W-:Y:S04]  /*09d0*/  LDSM.16.M88.4 R16, [R45] ;  /* 0x000000002d10783b */ /* 0x000fe80000000200 */
[----:B------:R-:W3:Y:S04]  /*09e0*/  LDSM.16.M88.4 R24, [R44] ;  /* 0x000000002c18783b */ /* 0x000ee80000000200 */
[----:B------:R-:W4:Y:S01]  /*09f0*/  LDSM.16.M88.4 R20, [R44+0x200] ;  /* 0x000200002c14783b */ /* 0x000f220000000200 */
[----:B------:R-:W-:Y:S06]  /*0a00*/  BAR.SYNC.DEFER_BLOCKING 0x0 ;  /* 0x0000000000007b1d */ /* 0x000fec0000010000 */
[----:B-1----:R-:W5:Y:S01]  /*0a10*/  LDG.E.128 R40, desc[UR6][R48.64+0x40] ;  /* 0x0000400630287981 */ /* 0x002f62000c1e1d00 */
[----:B---3--:R-:W-:Y:S06]  /*0a20*/  HMMA.16816.F32.BF16 R32, R16, R24, R32 ;  /* 0x000000181020723c */ /* 0x008fec0000041820 */
[----:B------:R-:W-:Y:S06]  /*0a30*/  HMMA.16816.F32.BF16 R4, R16, R26, R4 ;  /* 0x0000001a1004723c */ /* 0x000fec0000041804 */
[----:B----4-:R-:W-:Y:S06]  /*0a40*/  HMMA.16816.F32.BF16 R8, R16, R20, R8 ;  /* 0x000000141008723c */ /* 0x010fec0000041808 */
[----:B------:R-:W-:Y:S01]  /*0a50*/  HMMA.16816.F32.BF16 R12, R16, R22, R12 ;  /* 0x00000016100c723c */ /* 0x000fe2000004180c */
[----:B--2---:R-:W-:Y:S04]  /*0a60*/  STS.128 [R46], R36 ;  /* 0x000000242e007388 */ /* 0x004fe80000000c00 */
[----:B-----5:R1:W-:Y:S01]  /*0a70*/  STS.128 [R46+0x400], R40 ;  /* 0x000400282e007388 */ /* 0x0203e20000000c00 */
        /* <DEDUP_REMOVED lines=89> */
[----:B--2---:R1:W-:Y:S04]  /*1010*/  STS.128 [R46], R28 ;  /* 0x0000001c2e007388 */ /* 0x0043e80000000c00 */
[----:B-----5:R-:W-:Y:S01]  /*1020*/  STS.128 [R46+0x400], R40 ;  /* 0x000400282e007388 */ /* 0x020fe20000000c00 */
        /* <DEDUP_REMOVED lines=12> */
[----:B-----5:R-:W-:Y:S01]  /*10f0*/  STS.128 [R46+0x400], R28 ;  /* 0x0004001c2e007388 */ /* 0x020fe20000000c00 */
[----:B------:R-:W-:Y:S06]  /*1100*/  BAR.SYNC.DEFER_BLOCKING 0x0 ;  /* 0x0000000000007b1d */ /* 0x000fec0000010000 */
[----:B------:R-:W-:Y:S04]  /*1110*/  LDSM.16.M88.4 R12, [R45] ;  /* 0x000000002d0c783b */ /* 0x000fe80000000200 */
[----:B------:R-:W1:Y:S04]  /*1120*/  LDSM.16.M88.4 R40, [R44] ;  /* 0x000000002c28783b */ /* 0x000e680000000200 */
[----:B------:R-:W2:Y:S04]  /*1130*/  LDSM.16.M88.4 R36, [R44+0x200] ;  /* 0x000200002c24783b */ /* 0x000ea80000000200 */
[----:B------:R3:W4:Y:S01]  /*1140*/  LDG.E.128 R20, desc[UR6][R50.64+0x160] ;  /* 0x0001600632147981 */ /* 0x000722000c1e1d00 */
[----:B------:R-:W-:Y:S06]  /*1150*/  BAR.SYNC.DEFER_BLOCKING 0x0 ;  /* 0x0000000000007b1d */ /* 0x000fec0000010000 */
[----:B------:R5:W4:Y:S01]  /*1160*/  LDG.E.128 R24, desc[UR6][R48.64+0x160] ;  /* 0x0001600630187981 */ /* 0x000b22000c1e1d00 */
[----:B-1----:R-:W-:Y:S06]  /*1170*/  HMMA.16816.F32.BF16 R32, R12, R40, R32 ;  /* 0x000000280c20723c */ /* 0x002fec0000041820 */
[----:B------:R-:W-:Y:S06]  /*1180*/  HMMA.16816.F32.BF16 R4, R12, R42, R4 ;  /* 0x0000002a0c04723c */ /* 0x000fec0000041804 */
[----:B--2---:R-:W-:Y:S06]  /*1190*/  HMMA.16816.F32.BF16 R8, R12, R36, R8 ;  /* 0x000000240c08723c */ /* 0x004fec0000041808 */
[----:B------:R-:W-:Y:S01]  /*11a0*/  HMMA.16816.F32.BF16 R12, R12, R38, R16 ;  /* 0x000000260c0c723c */ /* 0x000fe20000041810 */
[----:B------:R-:W-:-:S05]  /*11b0*/  VIADD R3, R3, 0xc0 ;  /* 0x000000c003037836 */ /* 0x000fca0000000000 */
[----:B------:R-:W-:Y:S02]  /*11c0*/  ISETP.GE.U32.AND P0, PT, R3, 0xbf0, PT ;  /* 0x00000bf00300780c */ /* 0x000fe40003f06070 */
[----:B---3--:R-:W-:Y:S02]  /*11d0*/  IADD3 R50, P1, R50, 0x180, RZ ;  /* 0x0000018032327810 */ /* 0x008fe40007f3e0ff */
[----:B-----5:R-:W-:-:S03]  /*11e0*/  IADD3 R48, P2, R48, 0x180, RZ ;  /* 0x0000018030307810 */ /* 0x020fc60007f5e0ff */
[----:B------:R-:W-:Y:S02]  /*11f0*/  IMAD.X R51, RZ, RZ, R51, P1 ;  /* 0x000000ffff337224 */ /* 0x000fe400008e0633 */
[----:B------:R-:W-:Y:S01]  /*1200*/  IMAD.X R49, RZ, RZ, R49, P2 ;  /* 0x000000ffff317224 */ /* 0x000fe200010e0631 */
[----:B----4-:R-:W-:Y:S04]  /*1210*/  STS.128 [R46], R20 ;  /* 0x000000142e007388 */ /* 0x010fe80000000c00 */
[----:B------:R-:W-:Y:S01]  /*1220*/  STS.128 [R46+0x400], R24 ;  /* 0x000400182e007388 */ /* 0x000fe20000000c00 */
[----:B------:R-:W-:Y:S06]  /*1230*/  BAR.SYNC.DEFER_BLOCKING 0x0 ;  /* 0x0000000000007b1d */ /* 0x000fec0000010000 */
[----:B------:R-:W-:Y:S04]  /*1240*/  LDSM.16.M88.4 R16, [R45] ;  /* 0x000000002d10783b */ /* 0x000fe80000000200 */
[----:B------:R-:W1:Y:S04]  /*1250*/  LDSM.16.M88.4 R36, [R44] ;  /* 0x000000002c24783b */ /* 0x000e680000000200 */
[----:B------:R-:W2:Y:S01]  /*1260*/  LDSM.16.M88.4 R28, [R44+0x200] ;  /* 0x000200002c1c783b */ /* 0x000ea20000000200 */
[----:B-1----:R-:W-:Y:S06]  /*1270*/  HMMA.16816.F32.BF16 R32, R16, R36, R32 ;  /* 0x000000241020723c */ /* 0x002fec0000041820 */
[----:B------:R-:W-:Y:S06]  /*1280*/  HMMA.16816.F32.BF16 R4, R16, R38, R4 ;  /* 0x000000261004723c */ /* 0x000fec0000041804 */
[----:B--2---:R-:W-:Y:S06]  /*1290*/  HMMA.16816.F32.BF16 R8, R16, R28, R8 ;  /* 0x0000001c1008723c */ /* 0x004fec0000041808 */
[----:B------:R-:W-:Y:S01]  /*12a0*/  HMMA.16816.F32.BF16 R12, R16, R30, R12 ;  /* 0x0000001e100c723c */ /* 0x000fe2000004180c */
[----:B------:R-:W-:-:S08]  /*12b0*/  NOP ;  /* 0x0000000000007918 */ /* 0x000fd00000000000 */
[----:B------:R-:W-:-:S15]  /*12c0*/  @!P0 BRA `(.L_x_0) ;  /* 0xfffffff400708947 */ /* 0x000fde000383ffff */
[----:B------:R-:W1:Y:S01]  /*12d0*/  S2R R20, SR_TID.X ;  /* 0x0000000000147919 */ /* 0x000e620000002100 */
[----:B------:R-:W2:Y:S01]  /*12e0*/  S2UR UR4, SR_CgaCtaId ;  /* 0x00000000000479c3 */ /* 0x000ea20000008800 */
[----:B------:R-:W-:Y:S01]  /*12f0*/  UMOV UR5, 0x400 ;  /* 0x0000040000057882 */ /* 0x000fe20000000000 */
[----:B------:R-:W-:-:S06]  /*1300*/  F2FP.BF16.F32.PACK_AB R11, R11, R10 ;  /* 0x0000000a0b0b723e */ /* 0x000fcc00000010ff */
[----:B------:R-:W-:Y:S01]  /*1310*/  BAR.SYNC.DEFER_BLOCKING 0x0 ;  /* 0x0000000000007b1d */ /* 0x000fe20000010000 */
[----:B------:R-:W-:Y:S02]  /*1320*/  F2FP.BF16.F32.PACK_AB R33, R33, R32 ;  /* 0x000000202121723e */ /* 0x000fe400000010ff */
[----:B------:R-:W-:Y:S02]  /*1330*/  F2FP.BF16.F32.PACK_AB R35, R35, R34 ;  /* 0x000000222323723e */ /* 0x000fe400000010ff */
[----:B------:R-:W-:Y:S02]  /*1340*/  F2FP.BF16.F32.PACK_AB R19, R5, R4 ;  /* 0x000000040513723e */ /* 0x000fe400000010ff */
[----:B------:R-:W-:Y:S02]  /*1350*/  F2FP.BF16.F32.PACK_AB R21, R7, R6 ;  /* 0x000000060715723e */ /* 0x000fe400000010ff */
[----:B------:R-:W-:Y:S02]  /*1360*/  F2FP.BF16.F32.PACK_AB R23, R9, R8 ;  /* 0x000000080917723e */ /* 0x000fe400000010ff */
[----:B------:R-:W-:Y:S01]  /*1370*/  F2FP.BF16.F32.PACK_AB R13, R13, R12 ;  /* 0x0000000c0d0d723e */ /* 0x000fe200000010ff */
[----:B------:R-:W3:Y:S01]  /*1380*/  LDC.64 R8, c[0x0][0x220] ;  /* 0x00008800ff087b82 */ /* 0x000ee20000000a00 */
[----:B------:R-:W-:Y:S01]  /*1390*/  F2FP.BF16.F32.PACK_AB R15, R15, R14 ;  /* 0x0000000e0f0f723e */ /* 0x000fe200000010ff */
[----:B--2---:R-:W-:Y:S01]  /*13a0*/  UPRMT UR4, UR4, 0x654, UR5 ;  /* 0x0000065404047896 */ /* 0x004fe20008000005 */
[----:B-1----:R-:W-:-:S02]  /*13b0*/  SHF.R.U32.HI R3, RZ, 0x5, R20 ;  /* 0x00000005ff037819 */ /* 0x002fc40000011614 */
[C---:B------:R-:W-:Y:S02]  /*13c0*/  LOP3.LUT R16, R20.reuse, 0x1f, RZ, 0xc0, !PT ;  /* 0x0000001f14107812 */ /* 0x040fe400078ec0ff */
[----:B------:R-:W-:Y:S02]  /*13d0*/  LOP3.LUT R3, R3, 0x1, RZ, 0xc0, !PT ;  /* 0x0000000103037812 */ /* 0x000fe400078ec0ff */
[----:B------:R-:W-:Y:S02]  /*13e0*/  SHF.R.U32.HI R16, RZ, 0x2, R16 ;  /* 0x00000002ff107819 */ /* 0x000fe40000011610 */
[----:B------:R-:W-:-:S03]  /*13f0*/  LOP3.LUT R17, R20, 0x3, RZ, 0xc0, !PT ;  /* 0x0000000314117812 */ /* 0x000fc600078ec0ff */
[C-C-:B------:R-:W-:Y:S02]  /*1400*/  IMAD R18, R3.reuse, 0x10, R16.reuse ;  /* 0x0000001003127824 */ /* 0x140fe400078e0210 */
[----:B------:R-:W-:Y:S02]  /*1410*/  IMAD R16, R3, 0x8, R16 ;  /* 0x0000000803107824 */ /* 0x000fe400078e0210 */
[--C-:B------:R-:W-:Y:S02]  /*1420*/  IMAD R18, R18, 0x14, R17.reuse ;  /* 0x0000001412127824 */ /* 0x100fe400078e0211 */
[----:B------:R-:W-:-:S03]  /*1430*/  IMAD R3, R16, 0x5, R17 ;  /* 0x0000000510037824 */ /* 0x000fc600078e0211 */
[----:B------:R-:W-:Y:S01]  /*1440*/  LEA R10, R18, UR4, 0x2 ;  /* 0x00000004120a7c11 */ /* 0x000fe2000f8e10ff */
[----:B------:R-:W-:-:S04]  /*1450*/  IMAD.SHL.U32 R3, R3, 0x8, RZ ;  /* 0x0000000803037824 */ /* 0x000fc800078e00ff */
[----:B------:R-:W-:Y:S01]  /*1460*/  STS [R10], R33 ;  /* 0x000000210a007388 */ /* 0x000fe20000000800 */
[----:B------:R-:W-:Y:S01]  /*1470*/  LEA R12, R3, UR4, 0x1 ;  /* 0x00000004030c7c11 */ /* 0x000fe2000f8e08ff */
[----:B------:R-:W-:Y:S01]  /*1480*/  IMAD.SHL.U32 R3, R20, 0x8, RZ ;  /* 0x0000000814037824 */ /* 0x000fe200078e00ff */
[----:B------:R-:W-:Y:S01]  /*1490*/  ULDC UR4, c[0x0][0x228] ;  /* 0x00008a0000047ab9 */ /* 0x000fe20000000800 */
[----:B------:R-:W-:Y:S03]  /*14a0*/  STS [R10+0x280], R35 ;  /* 0x000280230a007388 */ /* 0x000fe60000000800 */
[----:B------:R-:W-:Y:S01]  /*14b0*/  LOP3.LUT R3, R0, 0x18, R3, 0xf8, !PT ;  /* 0x0000001800037812 */ /* 0x000fe200078ef803 */
[----:B------:R-:W-:Y:S01]  /*14c0*/  STS [R10+0x10], R19 ;  /* 0x000010130a007388 */ /* 0x000fe20000000800 */
[C---:B------:R-:W-:Y:S02]  /*14d0*/  LOP3.LUT R0, R2.reuse, 0x10, RZ, 0xfc, !PT ;  /* 0x0000001002007812 */ /* 0x040fe400078efcff */
[----:B------:R-:W-:Y:S01]  /*14e0*/  ISETP.GE.AND P0, PT, R3, 0x3000, PT ;  /* 0x000030000300780c */ /* 0x000fe20003f06270 */
[----:B------:R-:W-:Y:S03]  /*14f0*/  STS [R10+0x290], R21 ;  /* 0x000290150a007388 */ /* 0x000fe60000000800 */
[----:B------:R-:W-:Y:S01]  /*1500*/  ISETP.LT.AND P1, PT, R2, UR4, !P0 ;  /* 0x0000000402007c0c */ /* 0x000fe2000c721270 */
[----:B------:R-:W-:Y:S01]  /*1510*/  STS [R10+0x20], R23 ;  /* 0x000020170a007388 */ /* 0x000fe20000000800 */
[----:B------:R-:W-:-:S03]  /*1520*/  ISETP.LT.AND P0, PT, R0, UR4, !P0 ;  /* 0x0000000400007c0c */ /* 0x000fc6000c701270 */
[----:B------:R1:W-:Y:S04]  /*1530*/  STS [R10+0x2a0], R11 ;  /* 0x0002a00b0a007388 */ /* 0x0003e80000000800 */
[----:B------:R-:W-:Y:S04]  /*1540*/  STS [R10+0x30], R13 ;  /* 0x0000300d0a007388 */ /* 0x000fe80000000800 */
[----:B------:R-:W-:Y:S01]  /*1550*/  STS [R10+0x2b0], R15 ;  /* 0x0002b00f0a007388 */ /* 0x000fe20000000800 */
[----:B-1----:R-:W-:Y:S01]  /*1560*/  IMAD R11, R2, 0x3000, R3 ;  /* 0x00003000020b7824 */ /* 0x002fe200078e0203 */
[----:B------:R-:W-:Y:S03]  /*1570*/  BAR.SYNC.DEFER_BLOCKING 0x0 ;  /* 0x0000000000007b1d */ /* 0x000fe60000010000 */
[----:B---3--:R-:W-:-:S03]  /*1580*/  IMAD.WIDE R2, R11, 0x2, R8 ;  /* 0x000000020b027825 */ /* 0x008fc600078e0208 */
[----:B------:R-:W1:Y:S04]  /*1590*/  LDS.128 R4, [R12] ;  /* 0x000000000c047984 */ /* 0x000e680000000c00 */
[----:B-1----:R1:W-:Y:S01]  /*15a0*/  @P1 STG.E.128 desc[UR6][R2.64], R4 ;  /* 0x0000000402001986 */ /* 0x0023e2000c101d06 */
[----:B------:R-:W-:Y:S05]  /*15b0*/  @!P0 EXIT ;  /* 0x000000000000894d */ /* 0x000fea0003800000 */
[----:B------:R-:W0:Y:S01]  /*15c0*/  LDS.128 R12, [R12+0x500] ;  /* 0x000500000c0c7984 */ /* 0x000e220000000c00 */
[----:B------:R-:W-:-:S04]  /*15d0*/  VIADD R11, R11, 0x30000 ;  /* 0x000300000b0b7836 */ /* 0x000fc80000000000 */
[----:B------:R-:W-:-:S05]  /*15e0*/  IMAD.WIDE R8, R11, 0x2, R8 ;  /* 0x000000020b087825 */ /* 0x000fca00078e0208 */
[----:B0-----:R-:W-:Y:S01]  /*15f0*/  STG.E.128 desc[UR6][R8.64], R12 ;  /* 0x0000000c08007986 */ /* 0x001fe2000c101d06 */
[----:B------:R-:W-:Y:S05]  /*1600*/  EXIT ;  /* 0x000000000000794d */ /* 0x000fea0003800000 */
.L_x_1:
[----:B------:R-:W-:-:S00]  /*1610*/  BRA `(.L_x_1) ;  /* 0xfffffffc00fc7947 */ /* 0x000fc0000383ffff */
[----:B------:R-:W-:-:S00]  /*1620*/  NOP ;  /* 0x0000000000007918 */ /* 0x000fc00000000000 */
        /* <DEDUP_REMOVED lines=13> */
.L_x_2:


//--------------------- .nv.shared.triton_mm      --------------------------
	.section	.nv.shared.triton_mm,"aw",@nobits
	.sectionflags	@""
	.align	16
	.zero		1024


//--------------------- .nv.constant0.triton_mm   --------------------------
	.section	.nv.constant0.triton_mm,"a",@progbits
	.sectionflags	@""
	.align	4
.nv.constant0.triton_mm:
	.zero		556
